//
// Generated by NVIDIA NVVM Compiler
//
// Compiler Build ID: CL-36424714
// Cuda compilation tools, release 13.0, V13.0.88
// Based on NVVM 20.0.0
//

.version 9.0
.target sm_100
.address_size 64

	// .globl	split

.visible .entry split(
	.param .u64 .ptr .align 1 split_param_0,
	.param .u64 .ptr .align 1 split_param_1,
	.param .u64 .ptr .align 1 split_param_2,
	.param .u32 split_param_3,
	.param .u32 split_param_4
)
{
	.reg .pred 	%p<3>;
	.reg .b32 	%r<9>;
	.reg .b32 	%f<3>;
	.reg .b64 	%rd<14>;

	ld.param.u64 	%rd4, [split_param_0];
	ld.param.u64 	%rd2, [split_param_1];
	ld.param.u64 	%rd3, [split_param_2];
	ld.param.u32 	%r2, [split_param_3];
	ld.param.u32 	%r3, [split_param_4];
	cvta.to.global.u64 	%rd1, %rd4;
	mov.u32 	%r4, %ctaid.x;
	mov.u32 	%r5, %ntid.x;
	mov.u32 	%r6, %tid.x;
	mad.lo.s32 	%r1, %r4, %r5, %r6;
	add.s32 	%r7, %r3, %r2;
	setp.ge.u32 	%p1, %r1, %r7;
	@%p1 bra 	$L__BB0_4;
	setp.ge.u32 	%p2, %r1, %r2;
	@%p2 bra 	$L__BB0_3;
	mul.wide.s32 	%rd10, %r1, 4;
	add.s64 	%rd11, %rd1, %rd10;
	ld.global.f32 	%f2, [%rd11];
	cvta.to.global.u64 	%rd12, %rd2;
	add.s64 	%rd13, %rd12, %rd10;
	st.global.f32 	[%rd13], %f2;
	bra.uni 	$L__BB0_4;
$L__BB0_3:
	mul.wide.s32 	%rd5, %r1, 4;
	add.s64 	%rd6, %rd1, %rd5;
	ld.global.f32 	%f1, [%rd6];
	sub.s32 	%r8, %r1, %r2;
	cvta.to.global.u64 	%rd7, %rd3;
	mul.wide.u32 	%rd8, %r8, 4;
	add.s64 	%rd9, %rd7, %rd8;
	st.global.f32 	[%rd9], %f1;
$L__BB0_4:
	ret;

}
	// .globl	concat
.visible .entry concat(
	.param .u64 .ptr .align 1 concat_param_0,
	.param .u64 .ptr .align 1 concat_param_1,
	.param .u64 .ptr .align 1 concat_param_2,
	.param .u32 concat_param_3,
	.param .u32 concat_param_4
)
{
	.reg .pred 	%p<3>;
	.reg .b32 	%r<9>;
	.reg .b32 	%f<3>;
	.reg .b64 	%rd<14>;

	ld.param.u64 	%rd2, [concat_param_0];
	ld.param.u64 	%rd3, [concat_param_1];
	ld.param.u64 	%rd4, [concat_param_2];
	ld.param.u32 	%r2, [concat_param_3];
	ld.param.u32 	%r3, [concat_param_4];
	cvta.to.global.u64 	%rd1, %rd4;
	mov.u32 	%r4, %ctaid.x;
	mov.u32 	%r5, %ntid.x;
	mov.u32 	%r6, %tid.x;
	mad.lo.s32 	%r1, %r4, %r5, %r6;
	add.s32 	%r7, %r3, %r2;
	setp.ge.u32 	%p1, %r1, %r7;
	@%p1 bra 	$L__BB1_4;
	setp.ge.u32 	%p2, %r1, %r2;
	@%p2 bra 	$L__BB1_3;
	cvta.to.global.u64 	%rd10, %rd2;
	mul.wide.s32 	%rd11, %r1, 4;
	add.s64 	%rd12, %rd10, %rd11;
	ld.global.f32 	%f2, [%rd12];
	add.s64 	%rd13, %rd1, %rd11;
	st.global.f32 	[%rd13], %f2;
	bra.uni 	$L__BB1_4;
$L__BB1_3:
	sub.s32 	%r8, %r1, %r2;
	cvta.to.global.u64 	%rd5, %rd3;
	mul.wide.u32 	%rd6, %r8, 4;
	add.s64 	%rd7, %rd5, %rd6;
	ld.global.f32 	%f1, [%rd7];
	mul.wide.s32 	%rd8, %r1, 4;
	add.s64 	%rd9, %rd1, %rd8;
	st.global.f32 	[%rd9], %f1;
$L__BB1_4:
	ret;

}


// ===== COMPILED SASS (sm_100) =====

	.target	sm_100

	.elftype	@"ET_EXEC"


//--------------------- .note.nv.tkinfo           --------------------------
	.section	.note.nv.tkinfo,"",@"SHT_NOTE"
	.sectionflags	@"SHF_NOTE_NV_TKINFO"
	.tkinfo
        /*0018*/ 	.word	0x00000002
        /*0030*/ 	.string	""
        /*0030*/ 	.string	"ptxas"
        /*0030*/ 	.string	"Cuda compilation tools, release 13.0, V13.0.88"
        /*0030*/ 	.string	"Build cuda_13.0.r13.0/compiler.36424714_0"
        /*0030*/ 	.string	"-arch sm_100 -m 64 "



//--------------------- .note.nv.cuinfo           --------------------------
	.section	.note.nv.cuinfo,"",@"SHT_NOTE"
	.sectionflags	@"SHF_NOTE_NV_CUINFO"
        /*0018*/ 	.short	0x0002
        /*001a*/ 	.short	0x0064
        /*001c*/ 	.short	0x0082
	.zero		2


//--------------------- .nv.info                  --------------------------
	.section	.nv.info,"",@"SHT_CUDA_INFO"
	.align	4


	//----- nvinfo : EIATTR_REGCOUNT
	.align		4
        /*0000*/ 	.byte	0x04, 0x2f
        /*0002*/ 	.short	(.L_1 - .L_0)
	.align		4
.L_0:
        /*0004*/ 	.word	index@(split)
        /*0008*/ 	.word	0x0000000a


	//----- nvinfo : EIATTR_FRAME_SIZE
	.align		4
.L_1:
        /*000c*/ 	.byte	0x04, 0x11
        /*000e*/ 	.short	(.L_3 - .L_2)
	.align		4
.L_2:
        /*0010*/ 	.word	index@(split)
        /*0014*/ 	.word	0x00000000


	//----- nvinfo : EIATTR_REGCOUNT
	.align		4
.L_3:
        /*0018*/ 	.byte	0x04, 0x2f
        /*001a*/ 	.short	(.L_5 - .L_4)
	.align		4
.L_4:
        /*001c*/ 	.word	index@(concat)
        /*0020*/ 	.word	0x0000000a


	//----- nvinfo : EIATTR_FRAME_SIZE
	.align		4
.L_5:
        /*0024*/ 	.byte	0x04, 0x11
        /*0026*/ 	.short	(.L_7 - .L_6)
	.align		4
.L_6:
        /*0028*/ 	.word	index@(concat)
        /*002c*/ 	.word	0x00000000


	//----- nvinfo : EIATTR_MIN_STACK_SIZE
	.align		4
.L_7:
        /*0030*/ 	.byte	0x04, 0x12
        /*0032*/ 	.short	(.L_9 - .L_8)
	.align		4
.L_8:
        /*0034*/ 	.word	index@(concat)
        /*0038*/ 	.word	0x00000000


	//----- nvinfo : EIATTR_MIN_STACK_SIZE
	.align		4
.L_9:
        /*003c*/ 	.byte	0x04, 0x12
        /*003e*/ 	.short	(.L_11 - .L_10)
	.align		4
.L_10:
        /*0040*/ 	.word	index@(split)
        /*0044*/ 	.word	0x00000000
.L_11:


//--------------------- .nv.compat                --------------------------
	.section	.nv.compat,"",@"SHT_CUDA_COMPAT_INFO"
	.align	4
        /*0000*/ 	.byte	0x02, 0x09, 0x00, 0x00, 0x02, 0x02, 0x01, 0x00, 0x02, 0x05, 0x05, 0x00, 0x03, 0x07, 0x01, 0x01
        /*0010*/ 	.byte	0x02, 0x03, 0x00, 0x00, 0x02, 0x06, 0x01, 0x00, 0x04, 0x0b, 0x08, 0x00, 0x09, 0x00, 0x00, 0x00
        /*0020*/ 	.byte	0x00, 0x00, 0x00, 0x00


//--------------------- .nv.info.concat           --------------------------
	.section	.nv.info.concat,"",@"SHT_CUDA_INFO"
	.sectionflags	@""
	.align	4


	//----- nvinfo : EIATTR_CUDA_API_VERSION
	.align		4
        /*0000*/ 	.byte	0x04, 0x37
        /*0002*/ 	.short	(.L_13 - .L_12)
.L_12:
        /*0004*/ 	.word	0x00000082


	//----- nvinfo : EIATTR_KPARAM_INFO
	.align		4
.L_13:
        /*0008*/ 	.byte	0x04, 0x17
        /*000a*/ 	.short	(.L_15 - .L_14)
.L_14:
        /*000c*/ 	.word	0x00000000
        /*0010*/ 	.short	0x0004
        /*0012*/ 	.short	0x001c
        /*0014*/ 	.byte	0x00, 0xf0, 0x11, 0x00


	//----- nvinfo : EIATTR_KPARAM_INFO
	.align		4
.L_15:
        /*0018*/ 	.byte	0x04, 0x17
        /*001a*/ 	.short	(.L_17 - .L_16)
.L_16:
        /*001c*/ 	.word	0x00000000
        /*0020*/ 	.short	0x0003
        /*0022*/ 	.short	0x0018
        /*0024*/ 	.byte	0x00, 0xf0, 0x11, 0x00


	//----- nvinfo : EIATTR_KPARAM_INFO
	.align		4
.L_17:
        /*0028*/ 	.byte	0x04, 0x17
        /*002a*/ 	.short	(.L_19 - .L_18)
.L_18:
        /*002c*/ 	.word	0x00000000
        /*0030*/ 	.short	0x0002
        /*0032*/ 	.short	0x0010
        /*0034*/ 	.byte	0x00, 0xf5, 0x21, 0x00


	//----- nvinfo : EIATTR_KPARAM_INFO
	.align		4
.L_19:
        /*0038*/ 	.byte	0x04, 0x17
        /*003a*/ 	.short	(.L_21 - .L_20)
.L_20:
        /*003c*/ 	.word	0x00000000
        /*0040*/ 	.short	0x0001
        /*0042*/ 	.short	0x0008
        /*0044*/ 	.byte	0x00, 0xf5, 0x21, 0x00


	//----- nvinfo : EIATTR_KPARAM_INFO
	.align		4
.L_21:
        /*0048*/ 	.byte	0x04, 0x17
        /*004a*/ 	.short	(.L_23 - .L_22)
.L_22:
        /*004c*/ 	.word	0x00000000
        /*0050*/ 	.short	0x0000
        /*0052*/ 	.short	0x0000
        /*0054*/ 	.byte	0x00, 0xf5, 0x21, 0x00


	//----- nvinfo : EIATTR_SPARSE_MMA_MASK
	.align		4
.L_23:
        /*0058*/ 	.byte	0x03, 0x50
        /*005a*/ 	.short	0x0000


	//----- nvinfo : EIATTR_MAXREG_COUNT
	.align		4
        /*005c*/ 	.byte	0x03, 0x1b
        /*005e*/ 	.short	0x00ff


	//----- nvinfo : EIATTR_MERCURY_ISA_VERSION
	.align		4
        /*0060*/ 	.byte	0x03, 0x5f
        /*0062*/ 	.short	0x0101


	//----- nvinfo : EIATTR_VRC_CTA_INIT_COUNT
	.align		4
        /*0064*/ 	.byte	0x02, 0x4a
	.zero		1
	.zero		1


	//----- nvinfo : EIATTR_EXIT_INSTR_OFFSETS
	.align		4
        /*0068*/ 	.byte	0x04, 0x1c
        /*006a*/ 	.short	(.L_25 - .L_24)


	//   ....[0]....
.L_24:
        /*006c*/ 	.word	0x00000080


	//   ....[1]....
        /*0070*/ 	.word	0x00000120


	//   ....[2]....
        /*0074*/ 	.word	0x000001a0


	//----- nvinfo : EIATTR_CRS_STACK_SIZE
	.align		4
.L_25:
        /*0078*/ 	.byte	0x04, 0x1e
        /*007a*/ 	.short	(.L_27 - .L_26)
.L_26:
        /*007c*/ 	.word	0x00000000


	//----- nvinfo : EIATTR_CBANK_PARAM_SIZE
	.align		4
.L_27:
        /*0080*/ 	.byte	0x03, 0x19
        /*0082*/ 	.short	0x0020


	//----- nvinfo : EIATTR_PARAM_CBANK
	.align		4
        /*0084*/ 	.byte	0x04, 0x0a
        /*0086*/ 	.short	(.L_29 - .L_28)
	.align		4
.L_28:
        /*0088*/ 	.word	index@(.nv.constant0.concat)
        /*008c*/ 	.short	0x0380
        /*008e*/ 	.short	0x0020


	//----- nvinfo : EIATTR_SW_WAR
	.align		4
.L_29:
        /*0090*/ 	.byte	0x04, 0x36
        /*0092*/ 	.short	(.L_31 - .L_30)
.L_30:
        /*0094*/ 	.word	0x00000008
.L_31:


//--------------------- .nv.info.split            --------------------------
	.section	.nv.info.split,"",@"SHT_CUDA_INFO"
	.sectionflags	@""
	.align	4


	//----- nvinfo : EIATTR_CUDA_API_VERSION
	.align		4
        /*0000*/ 	.byte	0x04, 0x37
        /*0002*/ 	.short	(.L_33 - .L_32)
.L_32:
        /*0004*/ 	.word	0x00000082


	//----- nvinfo : EIATTR_KPARAM_INFO
	.align		4
.L_33:
        /*0008*/ 	.byte	0x04, 0x17
        /*000a*/ 	.short	(.L_35 - .L_34)
.L_34:
        /*000c*/ 	.word	0x00000000
        /*0010*/ 	.short	0x0004
        /*0012*/ 	.short	0x001c
        /*0014*/ 	.byte	0x00, 0xf0, 0x11, 0x00


	//----- nvinfo : EIATTR_KPARAM_INFO
	.align		4
.L_35:
        /*0018*/ 	.byte	0x04, 0x17
        /*001a*/ 	.short	(.L_37 - .L_36)
.L_36:
        /*001c*/ 	.word	0x00000000
        /*0020*/ 	.short	0x0003
        /*0022*/ 	.short	0x0018
        /*0024*/ 	.byte	0x00, 0xf0, 0x11, 0x00


	//----- nvinfo : EIATTR_KPARAM_INFO
	.align		4
.L_37:
        /*0028*/ 	.byte	0x04, 0x17
        /*002a*/ 	.short	(.L_39 - .L_38)
.L_38:
        /*002c*/ 	.word	0x00000000
        /*0030*/ 	.short	0x0002
        /*0032*/ 	.short	0x0010
        /*0034*/ 	.byte	0x00, 0xf5, 0x21, 0x00


	//----- nvinfo : EIATTR_KPARAM_INFO
	.align		4
.L_39:
        /*0038*/ 	.byte	0x04, 0x17
        /*003a*/ 	.short	(.L_41 - .L_40)
.L_40:
        /*003c*/ 	.word	0x00000000
        /*0040*/ 	.short	0x0001
        /*0042*/ 	.short	0x0008
        /*0044*/ 	.byte	0x00, 0xf5, 0x21, 0x00


	//----- nvinfo : EIATTR_KPARAM_INFO
	.align		4
.L_41:
        /*0048*/ 	.byte	0x04, 0x17
        /*004a*/ 	.short	(.L_43 - .L_42)
.L_42:
        /*004c*/ 	.word	0x00000000
        /*0050*/ 	.short	0x0000
        /*0052*/ 	.short	0x0000
        /*0054*/ 	.byte	0x00, 0xf5, 0x21, 0x00


	//----- nvinfo : EIATTR_SPARSE_MMA_MASK
	.align		4
.L_43:
        /*0058*/ 	.byte	0x03, 0x50
        /*005a*/ 	.short	0x0000


	//----- nvinfo : EIATTR_MAXREG_COUNT
	.align		4
        /*005c*/ 	.byte	0x03, 0x1b
        /*005e*/ 	.short	0x00ff


	//----- nvinfo : EIATTR_MERCURY_ISA_VERSION
	.align		4
        /*0060*/ 	.byte	0x03, 0x5f
        /*0062*/ 	.short	0x0101


	//----- nvinfo : EIATTR_VRC_CTA_INIT_COUNT
	.align		4
        /*0064*/ 	.byte	0x02, 0x4a
	.zero		1
	.zero		1


	//----- nvinfo : EIATTR_EXIT_INSTR_OFFSETS
	.align		4
        /*0068*/ 	.byte	0x04, 0x1c
        /*006a*/ 	.short	(.L_45 - .L_44)


	//   ....[0]....
.L_44:
        /*006c*/ 	.word	0x00000080


	//   ....[1]....
        /*0070*/ 	.word	0x00000120


	//   ....[2]....
        /*0074*/ 	.word	0x000001a0


	//----- nvinfo : EIATTR_CRS_STACK_SIZE
	.align		4
.L_45:
        /*0078*/ 	.byte	0x04, 0x1e
        /*007a*/ 	.short	(.L_47 - .L_46)
.L_46:
        /*007c*/ 	.word	0x00000000


	//----- nvinfo : EIATTR_CBANK_PARAM_SIZE
	.align		4
.L_47:
        /*0080*/ 	.byte	0x03, 0x19
        /*0082*/ 	.short	0x0020


	//----- nvinfo : EIATTR_PARAM_CBANK
	.align		4
        /*0084*/ 	.byte	0x04, 0x0a
        /*0086*/ 	.short	(.L_49 - .L_48)
	.align		4
.L_48:
        /*0088*/ 	.word	index@(.nv.constant0.split)
        /*008c*/ 	.short	0x0380
        /*008e*/ 	.short	0x0020


	//----- nvinfo : EIATTR_SW_WAR
	.align		4
.L_49:
        /*0090*/ 	.byte	0x04, 0x36
        /*0092*/ 	.short	(.L_51 - .L_50)
.L_50:
        /*0094*/ 	.word	0x00000008
.L_51:


//--------------------- .nv.callgraph             --------------------------
	.section	.nv.callgraph,"",@"SHT_CUDA_CALLGRAPH"
	.align	4
	.sectionentsize	8
	.align		4
        /*0000*/ 	.word	0x00000000
	.align		4
        /*0004*/ 	.word	0xffffffff
	.align		4
        /*0008*/ 	.word	0x00000000
	.align		4
        /*000c*/ 	.word	0xfffffffe
	.align		4
        /*0010*/ 	.word	0x00000000
	.align		4
        /*0014*/ 	.word	0xfffffffd
	.align		4
        /*0018*/ 	.word	0x00000000
	.align		4
        /*001c*/ 	.word	0xfffffffc


//--------------------- .text.concat              --------------------------
	.section	.text.concat,"ax",@progbits
	.align	128
        .global         concat
        .type           concat,@function
        .size           concat,(.L_x_4 - concat)
        .other          concat,@"STO_CUDA_ENTRY STV_DEFAULT"
concat:
.text.concat:
[----:B------:R-:W-:Y:S01]  /*0000*/  LDC R1, c[0x0][0x37c] ;  /* 0x0000df00ff017b82 */ /* 0x000fe20000000800 */
[----:B------:R-:W0:Y:S07]  /*0010*/  S2R R0, SR_TID.X ;  /* 0x0000000000007919 */ /* 0x000e2e0000002100 */
[----:B------:R-:W0:Y:S01]  /*0020*/  S2UR UR5, SR_CTAID.X ;  /* 0x00000000000579c3 */ /* 0x000e220000002500 */
[----:B------:R-:W1:Y:S07]  /*0030*/  LDCU.64 UR6, c[0x0][0x398] ;  /* 0x00007300ff0677ac */ /* 0x000e6e0008000a00 */
[----:B------:R-:W0:Y:S01]  /*0040*/  LDC R7, c[0x0][0x360] ;  /* 0x0000d800ff077b82 */ /* 0x000e220000000800 */
[----:B-1----:R-:W-:Y:S01]  /*0050*/  UIADD3 UR4, UPT, UPT, UR7, UR6, URZ ;  /* 0x0000000607047290 */ /* 0x002fe2000fffe0ff */
[----:B0-----:R-:W-:-:S05]  /*0060*/  IMAD R7, R7, UR5, R0 ;  /* 0x0000000507077c24 */ /* 0x001fca000f8e0200 */
[----:B------:R-:W-:-:S13]  /*0070*/  ISETP.GE.U32.AND P0, PT, R7, UR4, PT ;  /* 0x0000000407007c0c */ /* 0x000fda000bf06070 */
[----:B------:R-:W-:Y:S05]  /*0080*/  @P0 EXIT ;  /* 0x000000000000094d */ /* 0x000fea0003800000 */
[----:B------:R-:W-:Y:S01]  /*0090*/  ISETP.GE.U32.AND P0, PT, R7, UR6, PT ;  /* 0x0000000607007c0c */ /* 0x000fe2000bf06070 */
[----:B------:R-:W0:-:S12]  /*00a0*/  LDCU.64 UR4, c[0x0][0x358] ;  /* 0x00006b00ff0477ac */ /* 0x000e180008000a00 */
[----:B------:R-:W-:Y:S05]  /*00b0*/  @P0 BRA `(.L_x_0) ;  /* 0x00000000001c0947 */ /* 0x000fea0003800000 */
[----:B------:R-:W1:Y:S08]  /*00c0*/  LDC.64 R2, c[0x0][0x380] ;  /* 0x0000e000ff027b82 */ /* 0x000e700000000a00 */
[----:B------:R-:W2:Y:S01]  /*00d0*/  LDC.64 R4, c[0x0][0x390] ;  /* 0x0000e400ff047b82 */ /* 0x000ea20000000a00 */
[----:B-1----:R-:W-:-:S06]  /*00e0*/  IMAD.WIDE R2, R7, 0x4, R2 ;  /* 0x0000000407027825 */ /* 0x002fcc00078e0202 */
[----:B0-----:R-:W3:Y:S01]  /*00f0*/  LDG.E R3, desc[UR4][R2.64] ;  /* 0x0000000402037981 */ /* 0x001ee2000c1e1900 */
[----:B--2---:R-:W-:-:S05]  /*0100*/  IMAD.WIDE R4, R7, 0x4, R4 ;  /* 0x0000000407047825 */ /* 0x004fca00078e0204 */
[----:B---3--:R-:W-:Y:S01]  /*0110*/  STG.E desc[UR4][R4.64], R3 ;  /* 0x0000000304007986 */ /* 0x008fe2000c101904 */
[----:B------:R-:W-:Y:S05]  /*0120*/  EXIT ;  /* 0x000000000000794d */ /* 0x000fea0003800000 */
.L_x_0:
[----:B------:R-:W1:Y:S01]  /*0130*/  LDC.64 R2, c[0x0][0x388] ;  /* 0x0000e200ff027b82 */ /* 0x000e620000000a00 */
[----:B------:R-:W-:-:S05]  /*0140*/  IADD3 R5, PT, PT, R7, -UR6, RZ ;  /* 0x8000000607057c10 */ /* 0x000fca000fffe0ff */
[----:B-1----:R-:W-:Y:S02]  /*0150*/  IMAD.WIDE.U32 R2, R5, 0x4, R2 ;  /* 0x0000000405027825 */ /* 0x002fe400078e0002 */
[----:B------:R-:W1:Y:S04]  /*0160*/  LDC.64 R4, c[0x0][0x390] ;  /* 0x0000e400ff047b82 */ /* 0x000e680000000a00 */
[----:B0-----:R-:W2:Y:S01]  /*0170*/  LDG.E R3, desc[UR4][R2.64] ;  /* 0x0000000402037981 */ /* 0x001ea2000c1e1900 */
[----:B-1----:R-:W-:-:S05]  /*0180*/  IMAD.WIDE R4, R7, 0x4, R4 ;  /* 0x0000000407047825 */ /* 0x002fca00078e0204 */
[----:B--2---:R-:W-:Y:S01]  /*0190*/  STG.E desc[UR4][R4.64], R3 ;  /* 0x0000000304007986 */ /* 0x004fe2000c101904 */
[----:B------:R-:W-:Y:S05]  /*01a0*/  EXIT ;  /* 0x000000000000794d */ /* 0x000fea0003800000 */
.L_x_1:
[----:B------:R-:W-:-:S00]  /*01b0*/  BRA `(.L_x_1) ;  /* 0xfffffffc00fc7947 */ /* 0x000fc0000383ffff */
[----:B------:R-:W-:-:S00]  /*01c0*/  NOP ;  /* 0x0000000000007918 */ /* 0x000fc00000000000 */
        /* <DEDUP_REMOVED lines=11> */
.L_x_4:


//--------------------- .text.split               --------------------------
	.section	.text.split,"ax",@progbits
	.align	128
        .global         split
        .type           split,@function
        .size           split,(.L_x_5 - split)
        .other          split,@"STO_CUDA_ENTRY STV_DEFAULT"
split:
.text.split:
        /* <DEDUP_REMOVED lines=19> */
.L_x_2:
[----:B------:R-:W1:Y:S02]  /*0130*/  LDC.64 R2, c[0x0][0x380] ;  /* 0x0000e000ff027b82 */ /* 0x000e640000000a00 */
[----:B-1----:R-:W-:-:S06]  /*0140*/  IMAD.WIDE R4, R7, 0x4, R2 ;  /* 0x0000000407047825 */ /* 0x002fcc00078e0202 */
[----:B------:R-:W1:Y:S01]  /*0150*/  LDC.64 R2, c[0x0][0x390] ;  /* 0x0000e400ff027b82 */ /* 0x000e620000000a00 */
[----:B0-----:R-:W2:Y:S01]  /*0160*/  LDG.E R5, desc[UR4][R4.64] ;  /* 0x0000000404057981 */ /* 0x001ea2000c1e1900 */
[----:B------:R-:W-:-:S05]  /*0170*/  IADD3 R7, PT, PT, R7, -UR6, RZ ;  /* 0x8000000607077c10 */ /* 0x000fca000fffe0ff */
[----:B-1----:R-:W-:-:S05]  /*0180*/  IMAD.WIDE.U32 R2, R7, 0x4, R2 ;  /* 0x0000000407027825 */ /* 0x002fca00078e0002 */
[----:B--2---:R-:W-:Y:S01]  /*0190*/  STG.E desc[UR4][R2.64], R5 ;  /* 0x0000000502007986 */ /* 0x004fe2000c101904 */
[----:B------:R-:W-:Y:S05]  /*01a0*/  EXIT ;  /* 0x000000000000794d */ /* 0x000fea0003800000 */
.L_x_3:
        /* <DEDUP_REMOVED lines=13> */
.L_x_5:


//--------------------- .nv.shared.reserved.0     --------------------------
	.section	.nv.shared.reserved.0,"aw",@nobits
	.weak		__nv_reservedSMEM_offset_0_alias
	.size		__nv_reservedSMEM_offset_0_alias, 0, 64
	.other		__nv_reservedSMEM_offset_0_alias,@"STO_CUDA_RESERVED_SHARED STV_DEFAULT"
__nv_reservedSMEM_offset_0_alias:
	.zero		0
	.zero		64


//--------------------- .nv.constant0.concat      --------------------------
	.section	.nv.constant0.concat,"a",@progbits
	.sectionflags	@""
	.align	4
.nv.constant0.concat:
	.zero		928


//--------------------- .nv.constant0.split       --------------------------
	.section	.nv.constant0.split,"a",@progbits
	.sectionflags	@""
	.align	4
.nv.constant0.split:
	.zero		928


//--------------------- SYMBOLS --------------------------

	.type		.nv.reservedSmem.offset0,@object
	.size		.nv.reservedSmem.offset0,0x4
